//
// Generated by NVIDIA NVVM Compiler
//
// Compiler Build ID: CL-36424714
// Cuda compilation tools, release 13.0, V13.0.88
// Based on NVVM 20.0.0
//

.version 9.0
.target sm_100
.address_size 64

	// .globl	_Z12colorConvertPfS_ii

.visible .entry _Z12colorConvertPfS_ii(
	.param .u64 .ptr .align 1 _Z12colorConvertPfS_ii_param_0,
	.param .u64 .ptr .align 1 _Z12colorConvertPfS_ii_param_1,
	.param .u32 _Z12colorConvertPfS_ii_param_2,
	.param .u32 _Z12colorConvertPfS_ii_param_3
)
{
	.reg .pred 	%p<4>;
	.reg .b32 	%r<15>;
	.reg .b32 	%f<7>;
	.reg .b64 	%rd<9>;

	ld.param.u64 	%rd1, [_Z12colorConvertPfS_ii_param_0];
	ld.param.u64 	%rd2, [_Z12colorConvertPfS_ii_param_1];
	ld.param.u32 	%r3, [_Z12colorConvertPfS_ii_param_2];
	ld.param.u32 	%r4, [_Z12colorConvertPfS_ii_param_3];
	mov.u32 	%r6, %tid.x;
	mov.u32 	%r7, %ctaid.x;
	mov.u32 	%r8, %ntid.x;
	mad.lo.s32 	%r1, %r7, %r8, %r6;
	mov.u32 	%r9, %tid.y;
	mov.u32 	%r10, %ctaid.y;
	mov.u32 	%r11, %ntid.y;
	mad.lo.s32 	%r12, %r10, %r11, %r9;
	setp.ge.s32 	%p1, %r1, %r3;
	setp.ge.s32 	%p2, %r12, %r4;
	or.pred  	%p3, %p1, %p2;
	@%p3 bra 	$L__BB0_2;
	cvta.to.global.u64 	%rd3, %rd2;
	cvta.to.global.u64 	%rd4, %rd1;
	mad.lo.s32 	%r13, %r3, %r12, %r1;
	mul.lo.s32 	%r14, %r13, 3;
	mul.wide.s32 	%rd5, %r14, 4;
	add.s64 	%rd6, %rd3, %rd5;
	ld.global.f32 	%f1, [%rd6];
	ld.global.f32 	%f2, [%rd6+4];
	ld.global.f32 	%f3, [%rd6+8];
	mul.f32 	%f4, %f2, 0f3F35C28F;
	fma.rn.f32 	%f5, %f1, 0f3E570A3D, %f4;
	fma.rn.f32 	%f6, %f3, 0f3D8F5C29, %f5;
	mul.wide.s32 	%rd7, %r13, 4;
	add.s64 	%rd8, %rd4, %rd7;
	st.global.f32 	[%rd8], %f6;
$L__BB0_2:
	ret;

}


// ===== COMPILED SASS (sm_100) =====

	.target	sm_100

	.elftype	@"ET_EXEC"


//--------------------- .note.nv.tkinfo           --------------------------
	.section	.note.nv.tkinfo,"",@"SHT_NOTE"
	.sectionflags	@"SHF_NOTE_NV_TKINFO"
	.tkinfo
        /*0018*/ 	.word	0x00000002
        /*0030*/ 	.string	""
        /*0030*/ 	.string	"ptxas"
        /*0030*/ 	.string	"Cuda compilation tools, release 13.0, V13.0.88"
        /*0030*/ 	.string	"Build cuda_13.0.r13.0/compiler.36424714_0"
        /*0030*/ 	.string	"-arch sm_100 -m 64 "



//--------------------- .note.nv.cuinfo           --------------------------
	.section	.note.nv.cuinfo,"",@"SHT_NOTE"
	.sectionflags	@"SHF_NOTE_NV_CUINFO"
        /*0018*/ 	.short	0x0002
        /*001a*/ 	.short	0x0064
        /*001c*/ 	.short	0x0082
	.zero		2


//--------------------- .nv.info                  --------------------------
	.section	.nv.info,"",@"SHT_CUDA_INFO"
	.align	4


	//----- nvinfo : EIATTR_REGCOUNT
	.align		4
        /*0000*/ 	.byte	0x04, 0x2f
        /*0002*/ 	.short	(.L_1 - .L_0)
	.align		4
.L_0:
        /*0004*/ 	.word	index@(_Z12colorConvertPfS_ii)
        /*0008*/ 	.word	0x0000000c


	//----- nvinfo : EIATTR_FRAME_SIZE
	.align		4
.L_1:
        /*000c*/ 	.byte	0x04, 0x11
        /*000e*/ 	.short	(.L_3 - .L_2)
	.align		4
.L_2:
        /*0010*/ 	.word	index@(_Z12colorConvertPfS_ii)
        /*0014*/ 	.word	0x00000000


	//----- nvinfo : EIATTR_MIN_STACK_SIZE
	.align		4
.L_3:
        /*0018*/ 	.byte	0x04, 0x12
        /*001a*/ 	.short	(.L_5 - .L_4)
	.align		4
.L_4:
        /*001c*/ 	.word	index@(_Z12colorConvertPfS_ii)
        /*0020*/ 	.word	0x00000000
.L_5:


//--------------------- .nv.compat                --------------------------
	.section	.nv.compat,"",@"SHT_CUDA_COMPAT_INFO"
	.align	4
        /*0000*/ 	.byte	0x02, 0x09, 0x00, 0x00, 0x02, 0x02, 0x01, 0x00, 0x02, 0x05, 0x05, 0x00, 0x03, 0x07, 0x01, 0x01
        /*0010*/ 	.byte	0x02, 0x03, 0x00, 0x00, 0x02, 0x06, 0x01, 0x00, 0x04, 0x0b, 0x08, 0x00, 0x09, 0x00, 0x00, 0x00
        /*0020*/ 	.byte	0x00, 0x00, 0x00, 0x00


//--------------------- .nv.info._Z12colorConvertPfS_ii --------------------------
	.section	.nv.info._Z12colorConvertPfS_ii,"",@"SHT_CUDA_INFO"
	.sectionflags	@""
	.align	4


	//----- nvinfo : EIATTR_CUDA_API_VERSION
	.align		4
        /*0000*/ 	.byte	0x04, 0x37
        /*0002*/ 	.short	(.L_7 - .L_6)
.L_6:
        /*0004*/ 	.word	0x00000082


	//----- nvinfo : EIATTR_KPARAM_INFO
	.align		4
.L_7:
        /*0008*/ 	.byte	0x04, 0x17
        /*000a*/ 	.short	(.L_9 - .L_8)
.L_8:
        /*000c*/ 	.word	0x00000000
        /*0010*/ 	.short	0x0003
        /*0012*/ 	.short	0x0014
        /*0014*/ 	.byte	0x00, 0xf0, 0x11, 0x00


	//----- nvinfo : EIATTR_KPARAM_INFO
	.align		4
.L_9:
        /*0018*/ 	.byte	0x04, 0x17
        /*001a*/ 	.short	(.L_11 - .L_10)
.L_10:
        /*001c*/ 	.word	0x00000000
        /*0020*/ 	.short	0x0002
        /*0022*/ 	.short	0x0010
        /*0024*/ 	.byte	0x00, 0xf0, 0x11, 0x00


	//----- nvinfo : EIATTR_KPARAM_INFO
	.align		4
.L_11:
        /*0028*/ 	.byte	0x04, 0x17
        /*002a*/ 	.short	(.L_13 - .L_12)
.L_12:
        /*002c*/ 	.word	0x00000000
        /*0030*/ 	.short	0x0001
        /*0032*/ 	.short	0x0008
        /*0034*/ 	.byte	0x00, 0xf5, 0x21, 0x00


	//----- nvinfo : EIATTR_KPARAM_INFO
	.align		4
.L_13:
        /*0038*/ 	.byte	0x04, 0x17
        /*003a*/ 	.short	(.L_15 - .L_14)
.L_14:
        /*003c*/ 	.word	0x00000000
        /*0040*/ 	.short	0x0000
        /*0042*/ 	.short	0x0000
        /*0044*/ 	.byte	0x00, 0xf5, 0x21, 0x00


	//----- nvinfo : EIATTR_SPARSE_MMA_MASK
	.align		4
.L_15:
        /*0048*/ 	.byte	0x03, 0x50
        /*004a*/ 	.short	0x0000


	//----- nvinfo : EIATTR_MAXREG_COUNT
	.align		4
        /*004c*/ 	.byte	0x03, 0x1b
        /*004e*/ 	.short	0x00ff


	//----- nvinfo : EIATTR_MERCURY_ISA_VERSION
	.align		4
        /*0050*/ 	.byte	0x03, 0x5f
        /*0052*/ 	.short	0x0101


	//----- nvinfo : EIATTR_VRC_CTA_INIT_COUNT
	.align		4
        /*0054*/ 	.byte	0x02, 0x4a
	.zero		1
	.zero		1


	//----- nvinfo : EIATTR_EXIT_INSTR_OFFSETS
	.align		4
        /*0058*/ 	.byte	0x04, 0x1c
        /*005a*/ 	.short	(.L_17 - .L_16)


	//   ....[0]....
.L_16:
        /*005c*/ 	.word	0x000000c0


	//   ....[1]....
        /*0060*/ 	.word	0x000001b0


	//----- nvinfo : EIATTR_CBANK_PARAM_SIZE
	.align		4
.L_17:
        /*0064*/ 	.byte	0x03, 0x19
        /*0066*/ 	.short	0x0018


	//----- nvinfo : EIATTR_PARAM_CBANK
	.align		4
        /*0068*/ 	.byte	0x04, 0x0a
        /*006a*/ 	.short	(.L_19 - .L_18)
	.align		4
.L_18:
        /*006c*/ 	.word	index@(.nv.constant0._Z12colorConvertPfS_ii)
        /*0070*/ 	.short	0x0380
        /*0072*/ 	.short	0x0018


	//----- nvinfo : EIATTR_SW_WAR
	.align		4
.L_19:
        /*0074*/ 	.byte	0x04, 0x36
        /*0076*/ 	.short	(.L_21 - .L_20)
.L_20:
        /*0078*/ 	.word	0x00000008
.L_21:


//--------------------- .nv.callgraph             --------------------------
	.section	.nv.callgraph,"",@"SHT_CUDA_CALLGRAPH"
	.align	4
	.sectionentsize	8
	.align		4
        /*0000*/ 	.word	0x00000000
	.align		4
        /*0004*/ 	.word	0xffffffff
	.align		4
        /*0008*/ 	.word	0x00000000
	.align		4
        /*000c*/ 	.word	0xfffffffe
	.align		4
        /*0010*/ 	.word	0x00000000
	.align		4
        /*0014*/ 	.word	0xfffffffd
	.align		4
        /*0018*/ 	.word	0x00000000
	.align		4
        /*001c*/ 	.word	0xfffffffc


//--------------------- .text._Z12colorConvertPfS_ii --------------------------
	.section	.text._Z12colorConvertPfS_ii,"ax",@progbits
	.align	128
        .global         _Z12colorConvertPfS_ii
        .type           _Z12colorConvertPfS_ii,@function
        .size           _Z12colorConvertPfS_ii,(.L_x_1 - _Z12colorConvertPfS_ii)
        .other          _Z12colorConvertPfS_ii,@"STO_CUDA_ENTRY STV_DEFAULT"
_Z12colorConvertPfS_ii:
.text._Z12colorConvertPfS_ii:
[----:B------:R-:W-:Y:S01]  /*0000*/  LDC R1, c[0x0][0x37c] ;  /* 0x0000df00ff017b82 */ /* 0x000fe20000000800 */
[----:B------:R-:W0:Y:S07]  /*0010*/  S2R R5, SR_TID.Y ;  /* 0x0000000000057919 */ /* 0x000e2e0000002200 */
[----:B------:R-:W1:Y:S01]  /*0020*/  LDC R3, c[0x0][0x360] ;  /* 0x0000d800ff037b82 */ /* 0x000e620000000800 */
[----:B------:R-:W2:Y:S01]  /*0030*/  LDCU.64 UR6, c[0x0][0x390] ;  /* 0x00007200ff0677ac */ /* 0x000ea20008000a00 */
[----:B------:R-:W1:Y:S06]  /*0040*/  S2R R0, SR_TID.X ;  /* 0x0000000000007919 */ /* 0x000e6c0000002100 */
[----:B------:R-:W0:Y:S08]  /*0050*/  S2UR UR5, SR_CTAID.Y ;  /* 0x00000000000579c3 */ /* 0x000e300000002600 */
[----:B------:R-:W0:Y:S08]  /*0060*/  LDC R2, c[0x0][0x364] ;  /* 0x0000d900ff027b82 */ /* 0x000e300000000800 */
[----:B------:R-:W1:Y:S01]  /*0070*/  S2UR UR4, SR_CTAID.X ;  /* 0x00000000000479c3 */ /* 0x000e620000002500 */
[----:B0-----:R-:W-:-:S05]  /*0080*/  IMAD R5, R2, UR5, R5 ;  /* 0x0000000502057c24 */ /* 0x001fca000f8e0205 */
[----:B--2---:R-:W-:Y:S01]  /*0090*/  ISETP.GE.AND P0, PT, R5, UR7, PT ;  /* 0x0000000705007c0c */ /* 0x004fe2000bf06270 */
[----:B-1----:R-:W-:-:S05]  /*00a0*/  IMAD R0, R3, UR4, R0 ;  /* 0x0000000403007c24 */ /* 0x002fca000f8e0200 */
[----:B------:R-:W-:-:S13]  /*00b0*/  ISETP.GE.OR P0, PT, R0, UR6, P0 ;  /* 0x0000000600007c0c */ /* 0x000fda0008706670 */
[----:B------:R-:W-:Y:S05]  /*00c0*/  @P0 EXIT ;  /* 0x000000000000094d */ /* 0x000fea0003800000 */
[----:B------:R-:W0:Y:S01]  /*00d0*/  LDC.64 R2, c[0x0][0x388] ;  /* 0x0000e200ff027b82 */ /* 0x000e220000000a00 */
[----:B------:R-:W1:Y:S01]  /*00e0*/  LDCU.64 UR4, c[0x0][0x358] ;  /* 0x00006b00ff0477ac */ /* 0x000e620008000a00 */
[----:B------:R-:W-:-:S05]  /*00f0*/  IMAD R7, R5, UR6, R0 ;  /* 0x0000000605077c24 */ /* 0x000fca000f8e0200 */
[----:B------:R-:W-:-:S05]  /*0100*/  LEA R5, R7, R7, 0x1 ;  /* 0x0000000707057211 */ /* 0x000fca00078e08ff */
[----:B0-----:R-:W-:Y:S02]  /*0110*/  IMAD.WIDE R2, R5, 0x4, R2 ;  /* 0x0000000405027825 */ /* 0x001fe400078e0202 */
[----:B------:R-:W0:Y:S03]  /*0120*/  LDC.64 R4, c[0x0][0x380] ;  /* 0x0000e000ff047b82 */ /* 0x000e260000000a00 */
[----:B-1----:R-:W2:Y:S04]  /*0130*/  LDG.E R6, desc[UR4][R2.64+0x4] ;  /* 0x0000040402067981 */ /* 0x002ea8000c1e1900 */
[----:B------:R-:W3:Y:S04]  /*0140*/  LDG.E R0, desc[UR4][R2.64] ;  /* 0x0000000402007981 */ /* 0x000ee8000c1e1900 */
[----:B------:R-:W4:Y:S01]  /*0150*/  LDG.E R8, desc[UR4][R2.64+0x8] ;  /* 0x0000080402087981 */ /* 0x000f22000c1e1900 */
[----:B0-----:R-:W-:-:S04]  /*0160*/  IMAD.WIDE R4, R7, 0x4, R4 ;  /* 0x0000000407047825 */ /* 0x001fc800078e0204 */
[----:B--2---:R-:W-:-:S04]  /*0170*/  FMUL R9, R6, 0.70999997854232788086 ;  /* 0x3f35c28f06097820 */ /* 0x004fc80000400000 */
[----:B---3--:R-:W-:-:S04]  /*0180*/  FFMA R9, R0, 0.20999999344348907471, R9 ;  /* 0x3e570a3d00097823 */ /* 0x008fc80000000009 */
[----:B----4-:R-:W-:-:S05]  /*0190*/  FFMA R9, R8, 0.070000000298023223877, R9 ;  /* 0x3d8f5c2908097823 */ /* 0x010fca0000000009 */
[----:B------:R-:W-:Y:S01]  /*01a0*/  STG.E desc[UR4][R4.64], R9 ;  /* 0x0000000904007986 */ /* 0x000fe2000c101904 */
[----:B------:R-:W-:Y:S05]  /*01b0*/  EXIT ;  /* 0x000000000000794d */ /* 0x000fea0003800000 */
.L_x_0:
[----:B------:R-:W-:-:S00]  /*01c0*/  BRA `(.L_x_0) ;  /* 0xfffffffc00fc7947 */ /* 0x000fc0000383ffff */
[----:B------:R-:W-:-:S00]  /*01d0*/  NOP ;  /* 0x0000000000007918 */ /* 0x000fc00000000000 */
        /* <DEDUP_REMOVED lines=10> */
.L_x_1:


//--------------------- .nv.shared.reserved.0     --------------------------
	.section	.nv.shared.reserved.0,"aw",@nobits
	.weak		__nv_reservedSMEM_offset_0_alias
	.size		__nv_reservedSMEM_offset_0_alias, 0, 64
	.other		__nv_reservedSMEM_offset_0_alias,@"STO_CUDA_RESERVED_SHARED STV_DEFAULT"
__nv_reservedSMEM_offset_0_alias:
	.zero		0
	.zero		64


//--------------------- .nv.constant0._Z12colorConvertPfS_ii --------------------------
	.section	.nv.constant0._Z12colorConvertPfS_ii,"a",@progbits
	.sectionflags	@""
	.align	4
.nv.constant0._Z12colorConvertPfS_ii:
	.zero		920


//--------------------- SYMBOLS --------------------------

	.type		.nv.reservedSmem.offset0,@object
	.size		.nv.reservedSmem.offset0,0x4
